//
// Generated by NVIDIA NVVM Compiler
//
// Compiler Build ID: CL-36424714
// Cuda compilation tools, release 13.0, V13.0.88
// Based on NVVM 20.0.0
//

.version 9.0
.target sm_100
.address_size 64

	// .globl	_Z15transformKernelPfyyiif

.visible .entry _Z15transformKernelPfyyiif(
	.param .u64 .ptr .align 1 _Z15transformKernelPfyyiif_param_0,
	.param .u64 _Z15transformKernelPfyyiif_param_1,
	.param .u64 _Z15transformKernelPfyyiif_param_2,
	.param .u32 _Z15transformKernelPfyyiif_param_3,
	.param .u32 _Z15transformKernelPfyyiif_param_4,
	.param .f32 _Z15transformKernelPfyyiif_param_5
)
{
	.reg .pred 	%p<4>;
	.reg .b32 	%r<15>;
	.reg .b32 	%f<14>;
	.reg .b64 	%rd<9>;
	.reg .b64 	%fd<4>;

	ld.param.u64 	%rd1, [_Z15transformKernelPfyyiif_param_0];
	ld.param.u64 	%rd2, [_Z15transformKernelPfyyiif_param_1];
	ld.param.u64 	%rd3, [_Z15transformKernelPfyyiif_param_2];
	ld.param.u32 	%r3, [_Z15transformKernelPfyyiif_param_3];
	ld.param.u32 	%r5, [_Z15transformKernelPfyyiif_param_4];
	ld.param.f32 	%f1, [_Z15transformKernelPfyyiif_param_5];
	mov.u32 	%r6, %ctaid.x;
	mov.u32 	%r7, %ntid.x;
	mov.u32 	%r8, %tid.x;
	mad.lo.s32 	%r1, %r6, %r7, %r8;
	mov.u32 	%r9, %ctaid.y;
	mov.u32 	%r10, %ntid.y;
	mov.u32 	%r11, %tid.y;
	mad.lo.s32 	%r12, %r9, %r10, %r11;
	setp.ge.s32 	%p1, %r1, %r3;
	setp.ge.s32 	%p2, %r12, %r5;
	or.pred  	%p3, %p1, %p2;
	@%p3 bra 	$L__BB0_2;
	cvt.rn.f32.s32 	%f2, %r3;
	cvt.rn.f32.s32 	%f3, %r1;
	div.rn.f32 	%f4, %f3, %f2;
	cvt.f64.f32 	%fd1, %f1;
	add.f64 	%fd2, %fd1, 0d4018000000000000;
	div.rn.f64 	%fd3, %fd2, 0d4028333333333333;
	cvt.rn.f32.f64 	%f5, %fd3;
	tex.2d.v4.f32.f32 	{%f6, %f7, %f8, %f9}, [%rd2, {%f4, %f5}];
	cvta.to.global.u64 	%rd4, %rd1;
	mad.lo.s32 	%r13, %r3, %r12, %r1;
	mul.wide.s32 	%rd5, %r13, 4;
	add.s64 	%rd6, %rd4, %rd5;
	st.global.f32 	[%rd6], %f6;
	tex.2d.v4.f32.f32 	{%f10, %f11, %f12, %f13}, [%rd3, {%f4, %f5}];
	mul.lo.s32 	%r14, %r5, %r3;
	mul.wide.s32 	%rd7, %r14, 4;
	add.s64 	%rd8, %rd6, %rd7;
	st.global.f32 	[%rd8], %f10;
$L__BB0_2:
	ret;

}


// ===== COMPILED SASS (sm_100) =====

	.target	sm_100

	.elftype	@"ET_EXEC"


//--------------------- .note.nv.tkinfo           --------------------------
	.section	.note.nv.tkinfo,"",@"SHT_NOTE"
	.sectionflags	@"SHF_NOTE_NV_TKINFO"
	.tkinfo
        /*0018*/ 	.word	0x00000002
        /*0030*/ 	.string	""
        /*0030*/ 	.string	"ptxas"
        /*0030*/ 	.string	"Cuda compilation tools, release 13.0, V13.0.88"
        /*0030*/ 	.string	"Build cuda_13.0.r13.0/compiler.36424714_0"
        /*0030*/ 	.string	"-arch sm_100 -m 64 "



//--------------------- .note.nv.cuinfo           --------------------------
	.section	.note.nv.cuinfo,"",@"SHT_NOTE"
	.sectionflags	@"SHF_NOTE_NV_CUINFO"
        /*0018*/ 	.short	0x0002
        /*001a*/ 	.short	0x0064
        /*001c*/ 	.short	0x0082
	.zero		2


//--------------------- .nv.info                  --------------------------
	.section	.nv.info,"",@"SHT_CUDA_INFO"
	.align	4


	//----- nvinfo : EIATTR_REGCOUNT
	.align		4
        /*0000*/ 	.byte	0x04, 0x2f
        /*0002*/ 	.short	(.L_1 - .L_0)
	.align		4
.L_0:
        /*0004*/ 	.word	index@(_Z15transformKernelPfyyiif)
        /*0008*/ 	.word	0x00000019


	//----- nvinfo : EIATTR_FRAME_SIZE
	.align		4
.L_1:
        /*000c*/ 	.byte	0x04, 0x11
        /*000e*/ 	.short	(.L_3 - .L_2)
	.align		4
.L_2:
        /*0010*/ 	.word	index@($__internal_1_$__cuda_sm3x_div_rn_noftz_f32_slowpath)
        /*0014*/ 	.word	0x00000000


	//----- nvinfo : EIATTR_FRAME_SIZE
	.align		4
.L_3:
        /*0018*/ 	.byte	0x04, 0x11
        /*001a*/ 	.short	(.L_5 - .L_4)
	.align		4
.L_4:
        /*001c*/ 	.word	index@($__internal_0_$__cuda_sm20_div_rn_f64_full)
        /*0020*/ 	.word	0x00000000


	//----- nvinfo : EIATTR_FRAME_SIZE
	.align		4
.L_5:
        /*0024*/ 	.byte	0x04, 0x11
        /*0026*/ 	.short	(.L_7 - .L_6)
	.align		4
.L_6:
        /*0028*/ 	.word	index@(_Z15transformKernelPfyyiif)
        /*002c*/ 	.word	0x00000000


	//----- nvinfo : EIATTR_MIN_STACK_SIZE
	.align		4
.L_7:
        /*0030*/ 	.byte	0x04, 0x12
        /*0032*/ 	.short	(.L_9 - .L_8)
	.align		4
.L_8:
        /*0034*/ 	.word	index@(_Z15transformKernelPfyyiif)
        /*0038*/ 	.word	0x00000000
.L_9:


//--------------------- .nv.compat                --------------------------
	.section	.nv.compat,"",@"SHT_CUDA_COMPAT_INFO"
	.align	4
        /*0000*/ 	.byte	0x02, 0x09, 0x00, 0x00, 0x02, 0x02, 0x02, 0x00, 0x02, 0x05, 0x05, 0x00, 0x03, 0x07, 0x01, 0x01
        /*0010*/ 	.byte	0x02, 0x03, 0x00, 0x00, 0x02, 0x06, 0x01, 0x00, 0x04, 0x0b, 0x08, 0x00, 0x01, 0x00, 0x00, 0x00
        /*0020*/ 	.byte	0x00, 0x00, 0x00, 0x00


//--------------------- .nv.info._Z15transformKernelPfyyiif --------------------------
	.section	.nv.info._Z15transformKernelPfyyiif,"",@"SHT_CUDA_INFO"
	.sectionflags	@""
	.align	4


	//----- nvinfo : EIATTR_CUDA_API_VERSION
	.align		4
        /*0000*/ 	.byte	0x04, 0x37
        /*0002*/ 	.short	(.L_11 - .L_10)
.L_10:
        /*0004*/ 	.word	0x00000082


	//----- nvinfo : EIATTR_KPARAM_INFO
	.align		4
.L_11:
        /*0008*/ 	.byte	0x04, 0x17
        /*000a*/ 	.short	(.L_13 - .L_12)
.L_12:
        /*000c*/ 	.word	0x00000000
        /*0010*/ 	.short	0x0005
        /*0012*/ 	.short	0x0020
        /*0014*/ 	.byte	0x00, 0xf0, 0x11, 0x00


	//----- nvinfo : EIATTR_KPARAM_INFO
	.align		4
.L_13:
        /*0018*/ 	.byte	0x04, 0x17
        /*001a*/ 	.short	(.L_15 - .L_14)
.L_14:
        /*001c*/ 	.word	0x00000000
        /*0020*/ 	.short	0x0004
        /*0022*/ 	.short	0x001c
        /*0024*/ 	.byte	0x00, 0xf0, 0x11, 0x00


	//----- nvinfo : EIATTR_KPARAM_INFO
	.align		4
.L_15:
        /*0028*/ 	.byte	0x04, 0x17
        /*002a*/ 	.short	(.L_17 - .L_16)
.L_16:
        /*002c*/ 	.word	0x00000000
        /*0030*/ 	.short	0x0003
        /*0032*/ 	.short	0x0018
        /*0034*/ 	.byte	0x00, 0xf0, 0x11, 0x00


	//----- nvinfo : EIATTR_KPARAM_INFO
	.align		4
.L_17:
        /*0038*/ 	.byte	0x04, 0x17
        /*003a*/ 	.short	(.L_19 - .L_18)
.L_18:
        /*003c*/ 	.word	0x00000000
        /*0040*/ 	.short	0x0002
        /*0042*/ 	.short	0x0010
        /*0044*/ 	.byte	0x00, 0xf0, 0x21, 0x00


	//----- nvinfo : EIATTR_KPARAM_INFO
	.align		4
.L_19:
        /*0048*/ 	.byte	0x04, 0x17
        /*004a*/ 	.short	(.L_21 - .L_20)
.L_20:
        /*004c*/ 	.word	0x00000000
        /*0050*/ 	.short	0x0001
        /*0052*/ 	.short	0x0008
        /*0054*/ 	.byte	0x00, 0xf0, 0x21, 0x00


	//----- nvinfo : EIATTR_KPARAM_INFO
	.align		4
.L_21:
        /*0058*/ 	.byte	0x04, 0x17
        /*005a*/ 	.short	(.L_23 - .L_22)
.L_22:
        /*005c*/ 	.word	0x00000000
        /*0060*/ 	.short	0x0000
        /*0062*/ 	.short	0x0000
        /*0064*/ 	.byte	0x00, 0xf5, 0x21, 0x00


	//----- nvinfo : EIATTR_SPARSE_MMA_MASK
	.align		4
.L_23:
        /*0068*/ 	.byte	0x03, 0x50
        /*006a*/ 	.short	0x0000


	//----- nvinfo : EIATTR_MAXREG_COUNT
	.align		4
        /*006c*/ 	.byte	0x03, 0x1b
        /*006e*/ 	.short	0x00ff


	//----- nvinfo : EIATTR_MERCURY_ISA_VERSION
	.align		4
        /*0070*/ 	.byte	0x03, 0x5f
        /*0072*/ 	.short	0x0101


	//----- nvinfo : EIATTR_VRC_CTA_INIT_COUNT
	.align		4
        /*0074*/ 	.byte	0x02, 0x4a
	.zero		1
	.zero		1


	//----- nvinfo : EIATTR_EXIT_INSTR_OFFSETS
	.align		4
        /*0078*/ 	.byte	0x04, 0x1c
        /*007a*/ 	.short	(.L_25 - .L_24)


	//   ....[0]....
.L_24:
        /*007c*/ 	.word	0x000000c0


	//   ....[1]....
        /*0080*/ 	.word	0x00000440


	//----- nvinfo : EIATTR_CRS_STACK_SIZE
	.align		4
.L_25:
        /*0084*/ 	.byte	0x04, 0x1e
        /*0086*/ 	.short	(.L_27 - .L_26)
.L_26:
        /*0088*/ 	.word	0x00000000


	//----- nvinfo : EIATTR_CBANK_PARAM_SIZE
	.align		4
.L_27:
        /*008c*/ 	.byte	0x03, 0x19
        /*008e*/ 	.short	0x0024


	//----- nvinfo : EIATTR_PARAM_CBANK
	.align		4
        /*0090*/ 	.byte	0x04, 0x0a
        /*0092*/ 	.short	(.L_29 - .L_28)
	.align		4
.L_28:
        /*0094*/ 	.word	index@(.nv.constant0._Z15transformKernelPfyyiif)
        /*0098*/ 	.short	0x0380
        /*009a*/ 	.short	0x0024


	//----- nvinfo : EIATTR_SW_WAR
	.align		4
.L_29:
        /*009c*/ 	.byte	0x04, 0x36
        /*009e*/ 	.short	(.L_31 - .L_30)
.L_30:
        /*00a0*/ 	.word	0x00000008
.L_31:


//--------------------- .nv.callgraph             --------------------------
	.section	.nv.callgraph,"",@"SHT_CUDA_CALLGRAPH"
	.align	4
	.sectionentsize	8
	.align		4
        /*0000*/ 	.word	0x00000000
	.align		4
        /*0004*/ 	.word	0xffffffff
	.align		4
        /*0008*/ 	.word	0x00000000
	.align		4
        /*000c*/ 	.word	0xfffffffe
	.align		4
        /*0010*/ 	.word	0x00000000
	.align		4
        /*0014*/ 	.word	0xfffffffd
	.align		4
        /*0018*/ 	.word	0x00000000
	.align		4
        /*001c*/ 	.word	0xfffffffc


//--------------------- .text._Z15transformKernelPfyyiif --------------------------
	.section	.text._Z15transformKernelPfyyiif,"ax",@progbits
	.align	128
        .global         _Z15transformKernelPfyyiif
        .type           _Z15transformKernelPfyyiif,@function
        .size           _Z15transformKernelPfyyiif,(.L_x_19 - _Z15transformKernelPfyyiif)
        .other          _Z15transformKernelPfyyiif,@"STO_CUDA_ENTRY STV_DEFAULT"
_Z15transformKernelPfyyiif:
.text._Z15transformKernelPfyyiif:
[----:B------:R-:W-:Y:S01]  /*0000*/  LDC R1, c[0x0][0x37c] ;  /* 0x0000df00ff017b82 */ /* 0x000fe20000000800 */
[----:B------:R-:W0:Y:S07]  /*0010*/  S2R R0, SR_TID.Y ;  /* 0x0000000000007919 */ /* 0x000e2e0000002200 */
[----:B------:R-:W1:Y:S01]  /*0020*/  LDC R6, c[0x0][0x360] ;  /* 0x0000d800ff067b82 */ /* 0x000e620000000800 */
[----:B------:R-:W2:Y:S01]  /*0030*/  LDCU.64 UR6, c[0x0][0x398] ;  /* 0x00007300ff0677ac */ /* 0x000ea20008000a00 */
[----:B------:R-:W1:Y:S06]  /*0040*/  S2R R3, SR_TID.X ;  /* 0x0000000000037919 */ /* 0x000e6c0000002100 */
[----:B------:R-:W0:Y:S08]  /*0050*/  S2UR UR5, SR_CTAID.Y ;  /* 0x00000000000579c3 */ /* 0x000e300000002600 */
[----:B------:R-:W0:Y:S08]  /*0060*/  LDC R7, c[0x0][0x364] ;  /* 0x0000d900ff077b82 */ /* 0x000e300000000800 */
[----:B------:R-:W1:Y:S01]  /*0070*/  S2UR UR4, SR_CTAID.X ;  /* 0x00000000000479c3 */ /* 0x000e620000002500 */
[----:B0-----:R-:W-:-:S05]  /*0080*/  IMAD R7, R7, UR5, R0 ;  /* 0x0000000507077c24 */ /* 0x001fca000f8e0200 */
[----:B--2---:R-:W-:Y:S01]  /*0090*/  ISETP.GE.AND P0, PT, R7, UR7, PT ;  /* 0x0000000707007c0c */ /* 0x004fe2000bf06270 */
[----:B-1----:R-:W-:-:S05]  /*00a0*/  IMAD R6, R6, UR4, R3 ;  /* 0x0000000406067c24 */ /* 0x002fca000f8e0203 */
[----:B------:R-:W-:-:S13]  /*00b0*/  ISETP.GE.OR P0, PT, R6, UR6, P0 ;  /* 0x0000000606007c0c */ /* 0x000fda0008706670 */
[----:B------:R-:W-:Y:S05]  /*00c0*/  @P0 EXIT ;  /* 0x000000000000094d */ /* 0x000fea0003800000 */
[----:B------:R-:W-:Y:S01]  /*00d0*/  I2FP.F32.S32 R3, UR6 ;  /* 0x0000000600037c45 */ /* 0x000fe20008201400 */
[----:B------:R-:W-:Y:S01]  /*00e0*/  BSSY.RECONVERGENT B0, `(.L_x_0) ;  /* 0x000000d000007945 */ /* 0x000fe20003800200 */
[----:B------:R-:W-:Y:S02]  /*00f0*/  I2FP.F32.S32 R0, R6 ;  /* 0x0000000600007245 */ /* 0x000fe40000201400 */
[----:B------:R-:W0:Y:S08]  /*0100*/  MUFU.RCP R2, R3 ;  /* 0x0000000300027308 */ /* 0x000e300000001000 */
[----:B------:R-:W1:Y:S01]  /*0110*/  FCHK P0, R0, R3 ;  /* 0x0000000300007302 */ /* 0x000e620000000000 */
[----:B0-----:R-:W-:-:S04]  /*0120*/  FFMA R5, -R3, R2, 1 ;  /* 0x3f80000003057423 */ /* 0x001fc80000000102 */
[----:B------:R-:W-:-:S04]  /*0130*/  FFMA R5, R2, R5, R2 ;  /* 0x0000000502057223 */ /* 0x000fc80000000002 */
[----:B------:R-:W-:-:S04]  /*0140*/  FFMA R4, R0, R5, RZ ;  /* 0x0000000500047223 */ /* 0x000fc800000000ff */
[----:B------:R-:W-:-:S04]  /*0150*/  FFMA R2, -R3, R4, R0 ;  /* 0x0000000403027223 */ /* 0x000fc80000000100 */
[----:B------:R-:W-:Y:S01]  /*0160*/  FFMA R4, R5, R2, R4 ;  /* 0x0000000205047223 */ /* 0x000fe20000000004 */
[----:B-1----:R-:W-:Y:S06]  /*0170*/  @!P0 BRA `(.L_x_1) ;  /* 0x00000000000c8947 */ /* 0x002fec0003800000 */
[----:B------:R-:W-:-:S07]  /*0180*/  MOV R2, 0x1a0 ;  /* 0x000001a000027802 */ /* 0x000fce0000000f00 */
[----:B------:R-:W-:Y:S05]  /*0190*/  CALL.REL.NOINC `($__internal_1_$__cuda_sm3x_div_rn_noftz_f32_slowpath) ;  /* 0x0000000400e07944 */ /* 0x000fea0003c00000 */
[----:B------:R-:W-:-:S07]  /*01a0*/  IMAD.MOV.U32 R4, RZ, RZ, R0 ;  /* 0x000000ffff047224 */ /* 0x000fce00078e0000 */
.L_x_1:
[----:B------:R-:W-:Y:S05]  /*01b0*/  BSYNC.RECONVERGENT B0 ;  /* 0x0000000000007941 */ /* 0x000fea0003800200 */
.L_x_0:
[----:B------:R-:W0:Y:S01]  /*01c0*/  MUFU.RCP64H R3, 12.09999847412109375 ;  /* 0x4028333300037908 */ /* 0x000e220000001800 */
[----:B------:R-:W-:Y:S01]  /*01d0*/  IMAD.MOV.U32 R12, RZ, RZ, 0x33333333 ;  /* 0x33333333ff0c7424 */ /* 0x000fe200078e00ff */
[----:B------:R-:W1:Y:S01]  /*01e0*/  LDCU UR4, c[0x0][0x3a0] ;  /* 0x00007400ff0477ac */ /* 0x000e620008000800 */
[----:B------:R-:W-:Y:S02]  /*01f0*/  IMAD.MOV.U32 R13, RZ, RZ, 0x40283333 ;  /* 0x40283333ff0d7424 */ /* 0x000fe400078e00ff */
[----:B------:R-:W-:Y:S01]  /*0200*/  IMAD.MOV.U32 R2, RZ, RZ, 0x1 ;  /* 0x00000001ff027424 */ /* 0x000fe200078e00ff */
[----:B------:R-:W2:Y:S05]  /*0210*/  LDCU.64 UR8, c[0x0][0x358] ;  /* 0x00006b00ff0877ac */ /* 0x000eaa0008000a00 */
[----:B0-----:R-:W-:-:S08]  /*0220*/  DFMA R8, R2, -R12, 1 ;  /* 0x3ff000000208742b */ /* 0x001fd0000000080c */
[----:B------:R-:W-:Y:S02]  /*0230*/  DFMA R10, R8, R8, R8 ;  /* 0x00000008080a722b */ /* 0x000fe40000000008 */
[----:B-1----:R-:W0:Y:S06]  /*0240*/  F2F.F64.F32 R8, UR4 ;  /* 0x0000000400087d10 */ /* 0x002e2c0008201800 */
[----:B------:R-:W-:-:S08]  /*0250*/  DFMA R10, R2, R10, R2 ;  /* 0x0000000a020a722b */ /* 0x000fd00000000002 */
[----:B------:R-:W-:Y:S02]  /*0260*/  DFMA R2, R10, -R12, 1 ;  /* 0x3ff000000a02742b */ /* 0x000fe4000000080c */
[----:B0-----:R-:W-:-:S06]  /*0270*/  DADD R8, R8, 6 ;  /* 0x4018000008087429 */ /* 0x001fcc0000000000 */
[----:B------:R-:W-:-:S04]  /*0280*/  DFMA R2, R10, R2, R10 ;  /* 0x000000020a02722b */ /* 0x000fc8000000000a */
[----:B------:R-:W-:-:S04]  /*0290*/  FSETP.GEU.AND P1, PT, |R9|, 6.5827683646048100446e-37, PT ;  /* 0x036000000900780b */ /* 0x000fc80003f2e200 */
[----:B------:R-:W-:-:S08]  /*02a0*/  DMUL R10, R8, R2 ;  /* 0x00000002080a7228 */ /* 0x000fd00000000000 */
[----:B------:R-:W-:-:S08]  /*02b0*/  DFMA R12, R10, -R12, R8 ;  /* 0x8000000c0a0c722b */ /* 0x000fd00000000008 */
[----:B------:R-:W-:-:S10]  /*02c0*/  DFMA R2, R2, R12, R10 ;  /* 0x0000000c0202722b */ /* 0x000fd4000000000a */
[----:B------:R-:W-:-:S05]  /*02d0*/  FFMA R0, RZ, 2.6281249523162841797, R3 ;  /* 0x40283333ff007823 */ /* 0x000fca0000000003 */
[----:B------:R-:W-:-:S13]  /*02e0*/  FSETP.GT.AND P0, PT, |R0|, 1.469367938527859385e-39, PT ;  /* 0x001000000000780b */ /* 0x000fda0003f04200 */
[----:B--2---:R-:W-:Y:S05]  /*02f0*/  @P0 BRA P1, `(.L_x_2) ;  /* 0x0000000000100947 */ /* 0x004fea0000800000 */
[----:B------:R-:W-:-:S07]  /*0300*/  MOV R0, 0x320 ;  /* 0x0000032000007802 */ /* 0x000fce0000000f00 */
[----:B------:R-:W-:Y:S05]  /*0310*/  CALL.REL.NOINC `($__internal_0_$__cuda_sm20_div_rn_f64_full) ;  /* 0x00000000004c7944 */ /* 0x000fea0003c00000 */
[----:B------:R-:W-:Y:S02]  /*0320*/  IMAD.MOV.U32 R2, RZ, RZ, R14 ;  /* 0x000000ffff027224 */ /* 0x000fe400078e000e */
[----:B------:R-:W-:-:S07]  /*0330*/  IMAD.MOV.U32 R3, RZ, RZ, R15 ;  /* 0x000000ffff037224 */ /* 0x000fce00078e000f */
.L_x_2:
[----:B------:R-:W0:Y:S01]  /*0340*/  LDCU UR4, c[0x0][0x388] ;  /* 0x00007100ff0477ac */ /* 0x000e220008000800 */
[----:B------:R-:W0:Y:S01]  /*0350*/  F2F.F32.F64 R5, R2 ;  /* 0x0000000200057310 */ /* 0x000e220000301000 */
[----:B------:R-:W-:Y:S01]  /*0360*/  IMAD.MOV.U32 R0, RZ, RZ, -0x3e000000 ;  /* 0xc2000000ff007424 */ /* 0x000fe200078e00ff */
[----:B------:R-:W1:Y:S01]  /*0370*/  LDCU UR6, c[0x0][0x390] ;  /* 0x00007200ff0677ac */ /* 0x000e620008000800 */
[----:B------:R-:W-:Y:S01]  /*0380*/  UMOV UR5, URZ ;  /* 0x000000ff00057c82 */ /* 0x000fe20008000000 */
[----:B------:R-:W-:Y:S01]  /*0390*/  UMOV UR7, URZ ;  /* 0x000000ff00077c82 */ /* 0x000fe20008000000 */
[----:B0-----:R-:W5:Y:S01]  /*03a0*/  TEX.LL RZ, R11, R4, R0, UR4, 2D, 0x1 ;  /* 0x28ff0400040b7f60 */ /* 0x001f6200089e01ff */
[----:B-1----:R-:W5:Y:S01]  /*03b0*/  TEX.LL RZ, R13, R4, R0, UR6, 2D, 0x1 ;  /* 0x28ff0600040d7f60 */ /* 0x002f6200089e01ff */
[----:B------:R-:W0:Y:S08]  /*03c0*/  LDC.64 R14, c[0x0][0x398] ;  /* 0x0000e600ff0e7b82 */ /* 0x000e300000000a00 */
[----:B------:R-:W1:Y:S01]  /*03d0*/  LDC.64 R8, c[0x0][0x380] ;  /* 0x0000e000ff087b82 */ /* 0x000e620000000a00 */
[----:B0-----:R-:W-:-:S04]  /*03e0*/  IMAD R7, R7, R14, R6 ;  /* 0x0000000e07077224 */ /* 0x001fc800078e0206 */
[----:B-1----:R-:W-:-:S04]  /*03f0*/  IMAD.WIDE R2, R7, 0x4, R8 ;  /* 0x0000000407027825 */ /* 0x002fc800078e0208 */
[----:B------:R-:W-:-:S04]  /*0400*/  IMAD R7, R15, R14, RZ ;  /* 0x0000000e0f077224 */ /* 0x000fc800078e02ff */
[----:B------:R-:W-:Y:S01]  /*0410*/  IMAD.WIDE R6, R7, 0x4, R2 ;  /* 0x0000000407067825 */ /* 0x000fe200078e0202 */
[----:B-----5:R-:W-:Y:S04]  /*0420*/  STG.E desc[UR8][R2.64], R11 ;  /* 0x0000000b02007986 */ /* 0x020fe8000c101908 */
[----:B------:R-:W-:Y:S01]  /*0430*/  STG.E desc[UR8][R6.64], R13 ;  /* 0x0000000d06007986 */ /* 0x000fe2000c101908 */
[----:B------:R-:W-:Y:S05]  /*0440*/  EXIT ;  /* 0x000000000000794d */ /* 0x000fea0003800000 */
        .weak           $__internal_0_$__cuda_sm20_div_rn_f64_full
        .type           $__internal_0_$__cuda_sm20_div_rn_f64_full,@function
        .size           $__internal_0_$__cuda_sm20_div_rn_f64_full,($__internal_1_$__cuda_sm3x_div_rn_noftz_f32_slowpath - $__internal_0_$__cuda_sm20_div_rn_f64_full)
$__internal_0_$__cuda_sm20_div_rn_f64_full:
[----:B------:R-:W-:Y:S01]  /*0450*/  IMAD.MOV.U32 R3, RZ, RZ, 0x3ff83333 ;  /* 0x3ff83333ff037424 */ /* 0x000fe200078e00ff */
[C---:B------:R-:W-:Y:S01]  /*0460*/  FSETP.GEU.AND P1, PT, |R9|.reuse, 1.469367938527859385e-39, PT ;  /* 0x001000000900780b */ /* 0x040fe20003f2e200 */
[----:B------:R-:W-:Y:S01]  /*0470*/  IMAD.MOV.U32 R2, RZ, RZ, 0x33333333 ;  /* 0x33333333ff027424 */ /* 0x000fe200078e00ff */
[----:B------:R-:W-:Y:S01]  /*0480*/  LOP3.LUT R5, R9, 0x7ff00000, RZ, 0xc0, !PT ;  /* 0x7ff0000009057812 */ /* 0x000fe200078ec0ff */
[----:B------:R-:W0:Y:S01]  /*0490*/  MUFU.RCP64H R11, R3 ;  /* 0x00000003000b7308 */ /* 0x000e220000001800 */
[----:B------:R-:W-:Y:S02]  /*04a0*/  IMAD.MOV.U32 R10, RZ, RZ, 0x1 ;  /* 0x00000001ff0a7424 */ /* 0x000fe400078e00ff */
[----:B------:R-:W-:Y:S01]  /*04b0*/  IMAD.MOV.U32 R15, RZ, RZ, 0x1ca00000 ;  /* 0x1ca00000ff0f7424 */ /* 0x000fe200078e00ff */
[----:B------:R-:W-:Y:S01]  /*04c0*/  ISETP.GE.U32.AND P0, PT, R5, 0x40200000, PT ;  /* 0x402000000500780c */ /* 0x000fe20003f06070 */
[----:B------:R-:W-:Y:S02]  /*04d0*/  IMAD.MOV.U32 R20, RZ, RZ, R5 ;  /* 0x000000ffff147224 */ /* 0x000fe400078e0005 */
[----:B------:R-:W-:Y:S01]  /*04e0*/  IMAD.MOV.U32 R21, RZ, RZ, 0x40200000 ;  /* 0x40200000ff157424 */ /* 0x000fe200078e00ff */
[----:B------:R-:W-:-:S03]  /*04f0*/  SEL R15, R15, 0x63400000, !P0 ;  /* 0x634000000f0f7807 */ /* 0x000fc60004000000 */
[----:B------:R-:W-:Y:S01]  /*0500*/  VIADD R22, R21, 0xffffffff ;  /* 0xffffffff15167836 */ /* 0x000fe20000000000 */
[----:B0-----:R-:W-:-:S08]  /*0510*/  DFMA R12, R10, -R2, 1 ;  /* 0x3ff000000a0c742b */ /* 0x001fd00000000802 */
[----:B------:R-:W-:-:S08]  /*0520*/  DFMA R12, R12, R12, R12 ;  /* 0x0000000c0c0c722b */ /* 0x000fd0000000000c */
[----:B------:R-:W-:Y:S01]  /*0530*/  DFMA R16, R10, R12, R10 ;  /* 0x0000000c0a10722b */ /* 0x000fe2000000000a */
[C-C-:B------:R-:W-:Y:S01]  /*0540*/  @!P1 LOP3.LUT R12, R15.reuse, 0x80000000, R9.reuse, 0xf8, !PT ;  /* 0x800000000f0c9812 */ /* 0x140fe200078ef809 */
[----:B------:R-:W-:Y:S01]  /*0550*/  IMAD.MOV.U32 R10, RZ, RZ, R8 ;  /* 0x000000ffff0a7224 */ /* 0x000fe200078e0008 */
[----:B------:R-:W-:Y:S02]  /*0560*/  LOP3.LUT R11, R15, 0x800fffff, R9, 0xf8, !PT ;  /* 0x800fffff0f0b7812 */ /* 0x000fe400078ef809 */
[----:B------:R-:W-:Y:S01]  /*0570*/  @!P1 LOP3.LUT R13, R12, 0x100000, RZ, 0xfc, !PT ;  /* 0x001000000c0d9812 */ /* 0x000fe200078efcff */
[----:B------:R-:W-:Y:S02]  /*0580*/  @!P1 IMAD.MOV.U32 R12, RZ, RZ, RZ ;  /* 0x000000ffff0c9224 */ /* 0x000fe400078e00ff */
[----:B------:R-:W-:-:S04]  /*0590*/  DFMA R18, R16, -R2, 1 ;  /* 0x3ff000001012742b */ /* 0x000fc80000000802 */
[----:B------:R-:W-:-:S04]  /*05a0*/  @!P1 DFMA R10, R10, 2, -R12 ;  /* 0x400000000a0a982b */ /* 0x000fc8000000080c */
[----:B------:R-:W-:-:S06]  /*05b0*/  DFMA R12, R16, R18, R16 ;  /* 0x00000012100c722b */ /* 0x000fcc0000000010 */
[----:B------:R-:W-:Y:S02]  /*05c0*/  @!P1 LOP3.LUT R20, R11, 0x7ff00000, RZ, 0xc0, !PT ;  /* 0x7ff000000b149812 */ /* 0x000fe400078ec0ff */
[----:B------:R-:W-:-:S03]  /*05d0*/  DMUL R16, R12, R10 ;  /* 0x0000000a0c107228 */ /* 0x000fc60000000000 */
[----:B------:R-:W-:-:S05]  /*05e0*/  VIADD R14, R20, 0xffffffff ;  /* 0xffffffff140e7836 */ /* 0x000fca0000000000 */
[----:B------:R-:W-:Y:S01]  /*05f0*/  DFMA R18, R16, -R2, R10 ;  /* 0x800000021012722b */ /* 0x000fe2000000000a */
[----:B------:R-:W-:-:S04]  /*0600*/  ISETP.GT.U32.AND P0, PT, R14, 0x7feffffe, PT ;  /* 0x7feffffe0e00780c */ /* 0x000fc80003f04070 */
[----:B------:R-:W-:-:S03]  /*0610*/  ISETP.GT.U32.OR P0, PT, R22, 0x7feffffe, P0 ;  /* 0x7feffffe1600780c */ /* 0x000fc60000704470 */
[----:B------:R-:W-:-:S10]  /*0620*/  DFMA R12, R12, R18, R16 ;  /* 0x000000120c0c722b */ /* 0x000fd40000000010 */
[----:B------:R-:W-:Y:S05]  /*0630*/  @P0 BRA `(.L_x_3) ;  /* 0x0000000000680947 */ /* 0x000fea0003800000 */
[----:B------:R-:W-:-:S05]  /*0640*/  IMAD.MOV.U32 R8, RZ, RZ, 0x40200000 ;  /* 0x40200000ff087424 */ /* 0x000fca00078e00ff */
[----:B------:R-:W-:-:S04]  /*0650*/  VIADDMNMX R5, R5, -R8, 0xb9600000, !PT ;  /* 0xb960000005057446 */ /* 0x000fc80007800908 */
[----:B------:R-:W-:-:S05]  /*0660*/  VIMNMX R8, PT, PT, R5, 0x46a00000, PT ;  /* 0x46a0000005087848 */ /* 0x000fca0003fe0100 */
[----:B------:R-:W-:Y:S02]  /*0670*/  IMAD.IADD R5, R8, 0x1, -R15 ;  /* 0x0000000108057824 */ /* 0x000fe400078e0a0f */
[----:B------:R-:W-:Y:S02]  /*0680*/  IMAD.MOV.U32 R8, RZ, RZ, RZ ;  /* 0x000000ffff087224 */ /* 0x000fe400078e00ff */
[----:B------:R-:W-:-:S06]  /*0690*/  VIADD R9, R5, 0x7fe00000 ;  /* 0x7fe0000005097836 */ /* 0x000fcc0000000000 */
[----:B------:R-:W-:-:S10]  /*06a0*/  DMUL R14, R12, R8 ;  /* 0x000000080c0e7228 */ /* 0x000fd40000000000 */
[----:B------:R-:W-:-:S13]  /*06b0*/  FSETP.GTU.AND P0, PT, |R15|, 1.469367938527859385e-39, PT ;  /* 0x001000000f00780b */ /* 0x000fda0003f0c200 */
[----:B------:R-:W-:Y:S05]  /*06c0*/  @P0 BRA `(.L_x_4) ;  /* 0x0000000000880947 */ /* 0x000fea0003800000 */
[----:B------:R-:W-:Y:S01]  /*06d0*/  DFMA R2, R12, -R2, R10 ;  /* 0x800000020c02722b */ /* 0x000fe2000000000a */
[----:B------:R-:W-:-:S09]  /*06e0*/  IMAD.MOV.U32 R8, RZ, RZ, RZ ;  /* 0x000000ffff087224 */ /* 0x000fd200078e00ff */
[C---:B------:R-:W-:Y:S02]  /*06f0*/  FSETP.NEU.AND P0, PT, R3.reuse, RZ, PT ;  /* 0x000000ff0300720b */ /* 0x040fe40003f0d000 */
[----:B------:R-:W-:-:S04]  /*0700*/  LOP3.LUT R2, R3, 0x40283333, RZ, 0x3c, !PT ;  /* 0x4028333303027812 */ /* 0x000fc800078e3cff */
[----:B------:R-:W-:-:S04]  /*0710*/  LOP3.LUT R11, R2, 0x80000000, RZ, 0xc0, !PT ;  /* 0x80000000020b7812 */ /* 0x000fc800078ec0ff */
[----:B------:R-:W-:-:S03]  /*0720*/  LOP3.LUT R9, R11, R9, RZ, 0xfc, !PT ;  /* 0x000000090b097212 */ /* 0x000fc600078efcff */
[----:B------:R-:W-:Y:S05]  /*0730*/  @!P0 BRA `(.L_x_4) ;  /* 0x00000000006c8947 */ /* 0x000fea0003800000 */
[----:B------:R-:W-:Y:S01]  /*0740*/  IMAD.MOV R3, RZ, RZ, -R5 ;  /* 0x000000ffff037224 */ /* 0x000fe200078e0a05 */
[----:B------:R-:W-:Y:S01]  /*0750*/  DMUL.RP R8, R12, R8 ;  /* 0x000000080c087228 */ /* 0x000fe20000008000 */
[----:B------:R-:W-:Y:S01]  /*0760*/  IMAD.MOV.U32 R2, RZ, RZ, RZ ;  /* 0x000000ffff027224 */ /* 0x000fe200078e00ff */
[----:B------:R-:W-:-:S05]  /*0770*/  IADD3 R5, PT, PT, -R5, -0x43300000, RZ ;  /* 0xbcd0000005057810 */ /* 0x000fca0007ffe1ff */
[----:B------:R-:W-:-:S03]  /*0780*/  DFMA R2, R14, -R2, R12 ;  /* 0x800000020e02722b */ /* 0x000fc6000000000c */
[----:B------:R-:W-:-:S07]  /*0790*/  LOP3.LUT R11, R9, R11, RZ, 0x3c, !PT ;  /* 0x0000000b090b7212 */ /* 0x000fce00078e3cff */
[----:B------:R-:W-:-:S04]  /*07a0*/  FSETP.NEU.AND P0, PT, |R3|, R5, PT ;  /* 0x000000050300720b */ /* 0x000fc80003f0d200 */
[----:B------:R-:W-:Y:S02]  /*07b0*/  FSEL R14, R8, R14, !P0 ;  /* 0x0000000e080e7208 */ /* 0x000fe40004000000 */
[----:B------:R-:W-:Y:S01]  /*07c0*/  FSEL R15, R11, R15, !P0 ;  /* 0x0000000f0b0f7208 */ /* 0x000fe20004000000 */
[----:B------:R-:W-:Y:S06]  /*07d0*/  BRA `(.L_x_4) ;  /* 0x0000000000447947 */ /* 0x000fec0003800000 */
.L_x_3:
[----:B------:R-:W-:-:S14]  /*07e0*/  DSETP.NAN.AND P0, PT, R8, R8, PT ;  /* 0x000000080800722a */ /* 0x000fdc0003f08000 */
[----:B------:R-:W-:Y:S05]  /*07f0*/  @P0 BRA `(.L_x_5) ;  /* 0x0000000000340947 */ /* 0x000fea0003800000 */
[----:B------:R-:W-:Y:S01]  /*0800*/  ISETP.NE.AND P0, PT, R20, R21, PT ;  /* 0x000000151400720c */ /* 0x000fe20003f05270 */
[----:B------:R-:W-:Y:S02]  /*0810*/  IMAD.MOV.U32 R14, RZ, RZ, 0x0 ;  /* 0x00000000ff0e7424 */ /* 0x000fe400078e00ff */
[----:B------:R-:W-:-:S10]  /*0820*/  IMAD.MOV.U32 R15, RZ, RZ, -0x80000 ;  /* 0xfff80000ff0f7424 */ /* 0x000fd400078e00ff */
[----:B------:R-:W-:Y:S05]  /*0830*/  @!P0 BRA `(.L_x_4) ;  /* 0x00000000002c8947 */ /* 0x000fea0003800000 */
[----:B------:R-:W-:Y:S02]  /*0840*/  ISETP.NE.AND P0, PT, R20, 0x7ff00000, PT ;  /* 0x7ff000001400780c */ /* 0x000fe40003f05270 */
[----:B------:R-:W-:Y:S02]  /*0850*/  LOP3.LUT R8, R9, 0x40283333, RZ, 0x3c, !PT ;  /* 0x4028333309087812 */ /* 0x000fe400078e3cff */
[----:B------:R-:W-:Y:S02]  /*0860*/  ISETP.EQ.OR P0, PT, R21, RZ, !P0 ;  /* 0x000000ff1500720c */ /* 0x000fe40004702670 */
[----:B------:R-:W-:-:S11]  /*0870*/  LOP3.LUT R15, R8, 0x80000000, RZ, 0xc0, !PT ;  /* 0x80000000080f7812 */ /* 0x000fd600078ec0ff */
[----:B------:R-:W-:Y:S01]  /*0880*/  @P0 LOP3.LUT R2, R15, 0x7ff00000, RZ, 0xfc, !PT ;  /* 0x7ff000000f020812 */ /* 0x000fe200078efcff */
[----:B------:R-:W-:Y:S02]  /*0890*/  @!P0 IMAD.MOV.U32 R14, RZ, RZ, RZ ;  /* 0x000000ffff0e8224 */ /* 0x000fe400078e00ff */
[----:B------:R-:W-:Y:S02]  /*08a0*/  @P0 IMAD.MOV.U32 R14, RZ, RZ, RZ ;  /* 0x000000ffff0e0224 */ /* 0x000fe400078e00ff */
[----:B------:R-:W-:Y:S01]  /*08b0*/  @P0 IMAD.MOV.U32 R15, RZ, RZ, R2 ;  /* 0x000000ffff0f0224 */ /* 0x000fe200078e0002 */
[----:B------:R-:W-:Y:S06]  /*08c0*/  BRA `(.L_x_4) ;  /* 0x0000000000087947 */ /* 0x000fec0003800000 */
.L_x_5:
[----:B------:R-:W-:Y:S01]  /*08d0*/  LOP3.LUT R15, R9, 0x80000, RZ, 0xfc, !PT ;  /* 0x00080000090f7812 */ /* 0x000fe200078efcff */
[----:B------:R-:W-:-:S07]  /*08e0*/  IMAD.MOV.U32 R14, RZ, RZ, R8 ;  /* 0x000000ffff0e7224 */ /* 0x000fce00078e0008 */
.L_x_4:
[----:B------:R-:W-:Y:S02]  /*08f0*/  IMAD.MOV.U32 R2, RZ, RZ, R0 ;  /* 0x000000ffff027224 */ /* 0x000fe400078e0000 */
[----:B------:R-:W-:-:S04]  /*0900*/  IMAD.MOV.U32 R3, RZ, RZ, 0x0 ;  /* 0x00000000ff037424 */ /* 0x000fc800078e00ff */
[----:B------:R-:W-:Y:S05]  /*0910*/  RET.REL.NODEC R2 `(_Z15transformKernelPfyyiif) ;  /* 0xfffffff402b87950 */ /* 0x000fea0003c3ffff */
        .weak           $__internal_1_$__cuda_sm3x_div_rn_noftz_f32_slowpath
        .type           $__internal_1_$__cuda_sm3x_div_rn_noftz_f32_slowpath,@function
        .size           $__internal_1_$__cuda_sm3x_div_rn_noftz_f32_slowpath,(.L_x_19 - $__internal_1_$__cuda_sm3x_div_rn_noftz_f32_slowpath)
$__internal_1_$__cuda_sm3x_div_rn_noftz_f32_slowpath:
[--C-:B------:R-:W-:Y:S01]  /*0920*/  SHF.R.U32.HI R5, RZ, 0x17, R3.reuse ;  /* 0x00000017ff057819 */ /* 0x100fe20000011603 */
[----:B------:R-:W-:Y:S01]  /*0930*/  BSSY.RECONVERGENT B1, `(.L_x_6) ;  /* 0x0000064000017945 */ /* 0x000fe20003800200 */
[--C-:B------:R-:W-:Y:S01]  /*0940*/  SHF.R.U32.HI R4, RZ, 0x17, R0.reuse ;  /* 0x00000017ff047819 */ /* 0x100fe20000011600 */
[----:B------:R-:W-:Y:S01]  /*0950*/  IMAD.MOV.U32 R8, RZ, RZ, R0 ;  /* 0x000000ffff087224 */ /* 0x000fe200078e0000 */
[----:B------:R-:W-:Y:S01]  /*0960*/  LOP3.LUT R5, R5, 0xff, RZ, 0xc0, !PT ;  /* 0x000000ff05057812 */ /* 0x000fe200078ec0ff */
[----:B------:R-:W-:Y:S01]  /*0970*/  IMAD.MOV.U32 R9, RZ, RZ, R3 ;  /* 0x000000ffff097224 */ /* 0x000fe200078e0003 */
[----:B------:R-:W-:-:S03]  /*0980*/  LOP3.LUT R4, R4, 0xff, RZ, 0xc0, !PT ;  /* 0x000000ff04047812 */ /* 0x000fc600078ec0ff */
[----:B------:R-:W-:Y:S02]  /*0990*/  VIADD R12, R5, 0xffffffff ;  /* 0xffffffff050c7836 */ /* 0x000fe40000000000 */
[----:B------:R-:W-:-:S03]  /*09a0*/  VIADD R11, R4, 0xffffffff ;  /* 0xffffffff040b7836 */ /* 0x000fc60000000000 */
[----:B------:R-:W-:-:S04]  /*09b0*/  ISETP.GT.U32.AND P0, PT, R12, 0xfd, PT ;  /* 0x000000fd0c00780c */ /* 0x000fc80003f04070 */
[----:B------:R-:W-:-:S13]  /*09c0*/  ISETP.GT.U32.OR P0, PT, R11, 0xfd, P0 ;  /* 0x000000fd0b00780c */ /* 0x000fda0000704470 */
[----:B------:R-:W-:Y:S01]  /*09d0*/  @!P0 IMAD.MOV.U32 R10, RZ, RZ, RZ ;  /* 0x000000ffff0a8224 */ /* 0x000fe200078e00ff */
[----:B------:R-:W-:Y:S06]  /*09e0*/  @!P0 BRA `(.L_x_7) ;  /* 0x00000000005c8947 */ /* 0x000fec0003800000 */
[----:B------:R-:W-:Y:S02]  /*09f0*/  FSETP.GTU.FTZ.AND P0, PT, |R0|, +INF , PT ;  /* 0x7f8000000000780b */ /* 0x000fe40003f1c200 */
[----:B------:R-:W-:-:S04]  /*0a00*/  FSETP.GTU.FTZ.AND P1, PT, |R3|, +INF , PT ;  /* 0x7f8000000300780b */ /* 0x000fc80003f3c200 */
[----:B------:R-:W-:-:S13]  /*0a10*/  PLOP3.LUT P0, PT, P0, P1, PT, 0xf8, 0x8f ;  /* 0x00000000008f781c */ /* 0x000fda0000703f70 */
[----:B------:R-:W-:Y:S05]  /*0a20*/  @P0 BRA `(.L_x_8) ;  /* 0x00000004004c0947 */ /* 0x000fea0003800000 */
[----:B------:R-:W-:-:S13]  /*0a30*/  LOP3.LUT P0, RZ, R9, 0x7fffffff, R8, 0xc8, !PT ;  /* 0x7fffffff09ff7812 */ /* 0x000fda000780c808 */
[----:B------:R-:W-:Y:S05]  /*0a40*/  @!P0 BRA `(.L_x_9) ;  /* 0x00000004003c8947 */ /* 0x000fea0003800000 */
[C---:B------:R-:W-:Y:S02]  /*0a50*/  FSETP.NEU.FTZ.AND P2, PT, |R0|.reuse, +INF , PT ;  /* 0x7f8000000000780b */ /* 0x040fe40003f5d200 */
[----:B------:R-:W-:Y:S02]  /*0a60*/  FSETP.NEU.FTZ.AND P1, PT, |R3|, +INF , PT ;  /* 0x7f8000000300780b */ /* 0x000fe40003f3d200 */
[----:B------:R-:W-:-:S11]  /*0a70*/  FSETP.NEU.FTZ.AND P0, PT, |R0|, +INF , PT ;  /* 0x7f8000000000780b */ /* 0x000fd60003f1d200 */
[----:B------:R-:W-:Y:S05]  /*0a80*/  @!P1 BRA !P2, `(.L_x_9) ;  /* 0x00000004002c9947 */ /* 0x000fea0005000000 */
[----:B------:R-:W-:-:S04]  /*0a90*/  LOP3.LUT P2, RZ, R8, 0x7fffffff, RZ, 0xc0, !PT ;  /* 0x7fffffff08ff7812 */ /* 0x000fc8000784c0ff */
[----:B------:R-:W-:-:S13]  /*0aa0*/  PLOP3.LUT P1, PT, P1, P2, PT, 0x2f, 0xf2 ;  /* 0x0000000000f2781c */ /* 0x000fda0000f24577 */
[----:B------:R-:W-:Y:S05]  /*0ab0*/  @P1 BRA `(.L_x_10) ;  /* 0x0000000400181947 */ /* 0x000fea0003800000 */
[----:B------:R-:W-:-:S04]  /*0ac0*/  LOP3.LUT P1, RZ, R9, 0x7fffffff, RZ, 0xc0, !PT ;  /* 0x7fffffff09ff7812 */ /* 0x000fc8000782c0ff */
[----:B------:R-:W-:-:S13]  /*0ad0*/  PLOP3.LUT P0, PT, P0, P1, PT, 0x2f, 0xf2 ;  /* 0x0000000000f2781c */ /* 0x000fda0000702577 */
[----:B------:R-:W-:Y:S05]  /*0ae0*/  @P0 BRA `(.L_x_11) ;  /* 0x0000000400000947 */ /* 0x000fea0003800000 */
[----:B------:R-:W-:Y:S02]  /*0af0*/  ISETP.GE.AND P0, PT, R11, RZ, PT ;  /* 0x000000ff0b00720c */ /* 0x000fe40003f06270 */
[----:B------:R-:W-:-:S11]  /*0b00*/  ISETP.GE.AND P1, PT, R12, RZ, PT ;  /* 0x000000ff0c00720c */ /* 0x000fd60003f26270 */
[----:B------:R-:W-:Y:S02]  /*0b10*/  @P0 IMAD.MOV.U32 R10, RZ, RZ, RZ ;  /* 0x000000ffff0a0224 */ /* 0x000fe400078e00ff */
[----:B------:R-:W-:Y:S01]  /*0b20*/  @!P0 FFMA R8, R0, 1.84467440737095516160e+19, RZ ;  /* 0x5f80000000088823 */ /* 0x000fe200000000ff */
[----:B------:R-:W-:Y:S02]  /*0b30*/  @!P0 IMAD.MOV.U32 R10, RZ, RZ, -0x40 ;  /* 0xffffffc0ff0a8424 */ /* 0x000fe400078e00ff */
[----:B------:R-:W-:Y:S02]  /*0b40*/  @!P1 FFMA R9, R3, 1.84467440737095516160e+19, RZ ;  /* 0x5f80000003099823 */ /* 0x000fe400000000ff */
[----:B------:R-:W-:-:S07]  /*0b50*/  @!P1 VIADD R10, R10, 0x40 ;  /* 0x000000400a0a9836 */ /* 0x000fce0000000000 */
.L_x_7:
[----:B------:R-:W-:Y:S01]  /*0b60*/  LEA R0, R5, 0xc0800000, 0x17 ;  /* 0xc080000005007811 */ /* 0x000fe200078eb8ff */
[----:B------:R-:W-:Y:S01]  /*0b70*/  VIADD R4, R4, 0xffffff81 ;  /* 0xffffff8104047836 */ /* 0x000fe20000000000 */
[----:B------:R-:W-:Y:S03]  /*0b80*/  BSSY.RECONVERGENT B2, `(.L_x_12) ;  /* 0x0000035000027945 */ /* 0x000fe60003800200 */
[----:B------:R-:W-:Y:S01]  /*0b90*/  IMAD.IADD R9, R9, 0x1, -R0 ;  /* 0x0000000109097824 */ /* 0x000fe200078e0a00 */
[C---:B------:R-:W-:Y:S01]  /*0ba0*/  IADD3 R5, PT, PT, R4.reuse, 0x7f, -R5 ;  /* 0x0000007f04057810 */ /* 0x040fe20007ffe805 */
[----:B------:R-:W-:Y:S02]  /*0bb0*/  IMAD R0, R4, -0x800000, R8 ;  /* 0xff80000004007824 */ /* 0x000fe400078e0208 */
[----:B------:R-:W0:Y:S01]  /*0bc0*/  MUFU.RCP R3, R9 ;  /* 0x0000000900037308 */ /* 0x000e220000001000 */
[----:B------:R-:W-:Y:S01]  /*0bd0*/  FADD.FTZ R11, -R9, -RZ ;  /* 0x800000ff090b7221 */ /* 0x000fe20000010100 */
[----:B------:R-:W-:-:S03]  /*0be0*/  IMAD.IADD R5, R5, 0x1, R10 ;  /* 0x0000000105057824 */ /* 0x000fc600078e020a */
[----:B0-----:R-:W-:-:S04]  /*0bf0*/  FFMA R12, R3, R11, 1 ;  /* 0x3f800000030c7423 */ /* 0x001fc8000000000b */
[----:B------:R-:W-:-:S04]  /*0c00*/  FFMA R12, R3, R12, R3 ;  /* 0x0000000c030c7223 */ /* 0x000fc80000000003 */
[----:B------:R-:W-:-:S04]  /*0c10*/  FFMA R3, R0, R12, RZ ;  /* 0x0000000c00037223 */ /* 0x000fc800000000ff */
[----:B------:R-:W-:-:S04]  /*0c20*/  FFMA R8, R11, R3, R0 ;  /* 0x000000030b087223 */ /* 0x000fc80000000000 */
[----:B------:R-:W-:-:S04]  /*0c30*/  FFMA R13, R12, R8, R3 ;  /* 0x000000080c0d7223 */ /* 0x000fc80000000003 */
[----:B------:R-:W-:-:S04]  /*0c40*/  FFMA R8, R11, R13, R0 ;  /* 0x0000000d0b087223 */ /* 0x000fc80000000000 */
[----:B------:R-:W-:-:S05]  /*0c50*/  FFMA R0, R12, R8, R13 ;  /* 0x000000080c007223 */ /* 0x000fca000000000d */
[----:B------:R-:W-:-:S04]  /*0c60*/  SHF.R.U32.HI R3, RZ, 0x17, R0 ;  /* 0x00000017ff037819 */ /* 0x000fc80000011600 */
[----:B------:R-:W-:-:S05]  /*0c70*/  LOP3.LUT R3, R3, 0xff, RZ, 0xc0, !PT ;  /* 0x000000ff03037812 */ /* 0x000fca00078ec0ff */
[----:B------:R-:W-:-:S04]  /*0c80*/  IMAD.IADD R9, R3, 0x1, R5 ;  /* 0x0000000103097824 */ /* 0x000fc800078e0205 */
[----:B------:R-:W-:-:S05]  /*0c90*/  VIADD R3, R9, 0xffffffff ;  /* 0xffffffff09037836 */ /* 0x000fca0000000000 */
[----:B------:R-:W-:-:S13]  /*0ca0*/  ISETP.GE.U32.AND P0, PT, R3, 0xfe, PT ;  /* 0x000000fe0300780c */ /* 0x000fda0003f06070 */
[----:B------:R-:W-:Y:S05]  /*0cb0*/  @!P0 BRA `(.L_x_13) ;  /* 0x0000000000808947 */ /* 0x000fea0003800000 */
[----:B------:R-:W-:-:S13]  /*0cc0*/  ISETP.GT.AND P0, PT, R9, 0xfe, PT ;  /* 0x000000fe0900780c */ /* 0x000fda0003f04270 */
[----:B------:R-:W-:Y:S05]  /*0cd0*/  @P0 BRA `(.L_x_14) ;  /* 0x00000000006c0947 */ /* 0x000fea0003800000 */
[----:B------:R-:W-:-:S13]  /*0ce0*/  ISETP.GE.AND P0, PT, R9, 0x1, PT ;  /* 0x000000010900780c */ /* 0x000fda0003f06270 */
[----:B------:R-:W-:Y:S05]  /*0cf0*/  @P0 BRA `(.L_x_15) ;  /* 0x0000000000740947 */ /* 0x000fea0003800000 */
[----:B------:R-:W-:Y:S02]  /*0d00*/  ISETP.GE.AND P0, PT, R9, -0x18, PT ;  /* 0xffffffe80900780c */ /* 0x000fe40003f06270 */
[----:B------:R-:W-:-:S11]  /*0d10*/  LOP3.LUT R0, R0, 0x80000000, RZ, 0xc0, !PT ;  /* 0x8000000000007812 */ /* 0x000fd600078ec0ff */
[----:B------:R-:W-:Y:S05]  /*0d20*/  @!P0 BRA `(.L_x_15) ;  /* 0x0000000000688947 */ /* 0x000fea0003800000 */
[CCC-:B------:R-:W-:Y:S01]  /*0d30*/  FFMA.RZ R3, R12.reuse, R8.reuse, R13.reuse ;  /* 0x000000080c037223 */ /* 0x1c0fe2000000c00d */
[CCC-:B------:R-:W-:Y:S01]  /*0d40*/  FFMA.RM R4, R12.reuse, R8.reuse, R13.reuse ;  /* 0x000000080c047223 */ /* 0x1c0fe2000000400d */
[C---:B------:R-:W-:Y:S02]  /*0d50*/  ISETP.NE.AND P2, PT, R9.reuse, RZ, PT ;  /* 0x000000ff0900720c */ /* 0x040fe40003f45270 */
[----:B------:R-:W-:Y:S02]  /*0d60*/  ISETP.NE.AND P1, PT, R9, RZ, PT ;  /* 0x000000ff0900720c */ /* 0x000fe40003f25270 */
[----:B------:R-:W-:Y:S01]  /*0d70*/  LOP3.LUT R5, R3, 0x7fffff, RZ, 0xc0, !PT ;  /* 0x007fffff03057812 */ /* 0x000fe200078ec0ff */
[----:B------:R-:W-:Y:S01]  /*0d80*/  FFMA.RP R3, R12, R8, R13 ;  /* 0x000000080c037223 */ /* 0x000fe2000000800d */
[----:B------:R-:W-:Y:S02]  /*0d90*/  VIADD R8, R9, 0x20 ;  /* 0x0000002009087836 */ /* 0x000fe40000000000 */
[----:B------:R-:W-:Y:S01]  /*0da0*/  LOP3.LUT R5, R5, 0x800000, RZ, 0xfc, !PT ;  /* 0x0080000005057812 */ /* 0x000fe200078efcff */
[----:B------:R-:W-:Y:S01]  /*0db0*/  IMAD.MOV R9, RZ, RZ, -R9 ;  /* 0x000000ffff097224 */ /* 0x000fe200078e0a09 */
[----:B------:R-:W-:-:S02]  /*0dc0*/  FSETP.NEU.FTZ.AND P0, PT, R3, R4, PT ;  /* 0x000000040300720b */ /* 0x000fc40003f1d000 */
[----:B------:R-:W-:Y:S02]  /*0dd0*/  SHF.L.U32 R8, R5, R8, RZ ;  /* 0x0000000805087219 */ /* 0x000fe400000006ff */
[----:B------:R-:W-:Y:S02]  /*0de0*/  SEL R4, R9, RZ, P2 ;  /* 0x000000ff09047207 */ /* 0x000fe40001000000 */
[----:B------:R-:W-:Y:S02]  /*0df0*/  ISETP.NE.AND P1, PT, R8, RZ, P1 ;  /* 0x000000ff0800720c */ /* 0x000fe40000f25270 */
[----:B------:R-:W-:Y:S02]  /*0e00*/  SHF.R.U32.HI R4, RZ, R4, R5 ;  /* 0x00000004ff047219 */ /* 0x000fe40000011605 */
[----:B------:R-:W-:Y:S02]  /*0e10*/  PLOP3.LUT P0, PT, P0, P1, PT, 0xf8, 0x8f ;  /* 0x00000000008f781c */ /* 0x000fe40000703f70 */
[----:B------:R-:W-:-:S02]  /*0e20*/  SHF.R.U32.HI R8, RZ, 0x1, R4 ;  /* 0x00000001ff087819 */ /* 0x000fc40000011604 */
[----:B------:R-:W-:-:S04]  /*0e30*/  SEL R3, RZ, 0x1, !P0 ;  /* 0x00000001ff037807 */ /* 0x000fc80004000000 */
[----:B------:R-:W-:-:S04]  /*0e40*/  LOP3.LUT R3, R3, 0x1, R8, 0xf8, !PT ;  /* 0x0000000103037812 */ /* 0x000fc800078ef808 */
[----:B------:R-:W-:-:S05]  /*0e50*/  LOP3.LUT R3, R3, R4, RZ, 0xc0, !PT ;  /* 0x0000000403037212 */ /* 0x000fca00078ec0ff */
[----:B------:R-:W-:-:S05]  /*0e60*/  IMAD.IADD R3, R8, 0x1, R3 ;  /* 0x0000000108037824 */ /* 0x000fca00078e0203 */
[----:B------:R-:W-:Y:S01]  /*0e70*/  LOP3.LUT R0, R3, R0, RZ, 0xfc, !PT ;  /* 0x0000000003007212 */ /* 0x000fe200078efcff */
[----:B------:R-:W-:Y:S06]  /*0e80*/  BRA `(.L_x_15) ;  /* 0x0000000000107947 */ /* 0x000fec0003800000 */
.L_x_14:
[----:B------:R-:W-:-:S04]  /*0e90*/  LOP3.LUT R0, R0, 0x80000000, RZ, 0xc0, !PT ;  /* 0x8000000000007812 */ /* 0x000fc800078ec0ff */
[----:B------:R-:W-:Y:S01]  /*0ea0*/  LOP3.LUT R0, R0, 0x7f800000, RZ, 0xfc, !PT ;  /* 0x7f80000000007812 */ /* 0x000fe200078efcff */
[----:B------:R-:W-:Y:S06]  /*0eb0*/  BRA `(.L_x_15) ;  /* 0x0000000000047947 */ /* 0x000fec0003800000 */
.L_x_13:
[----:B------:R-:W-:-:S07]  /*0ec0*/  IMAD R0, R5, 0x800000, R0 ;  /* 0x0080000005007824 */ /* 0x000fce00078e0200 */
.L_x_15:
[----:B------:R-:W-:Y:S05]  /*0ed0*/  BSYNC.RECONVERGENT B2 ;  /* 0x0000000000027941 */ /* 0x000fea0003800200 */
.L_x_12:
[----:B------:R-:W-:Y:S05]  /*0ee0*/  BRA `(.L_x_16) ;  /* 0x0000000000207947 */ /* 0x000fea0003800000 */
.L_x_11:
[----:B------:R-:W-:-:S04]  /*0ef0*/  LOP3.LUT R0, R9, 0x80000000, R8, 0x48, !PT ;  /* 0x8000000009007812 */ /* 0x000fc800078e4808 */
[----:B------:R-:W-:Y:S01]  /*0f00*/  LOP3.LUT R0, R0, 0x7f800000, RZ, 0xfc, !PT ;  /* 0x7f80000000007812 */ /* 0x000fe200078efcff */
[----:B------:R-:W-:Y:S06]  /*0f10*/  BRA `(.L_x_16) ;  /* 0x0000000000147947 */ /* 0x000fec0003800000 */
.L_x_10:
[----:B------:R-:W-:Y:S01]  /*0f20*/  LOP3.LUT R0, R9, 0x80000000, R8, 0x48, !PT ;  /* 0x8000000009007812 */ /* 0x000fe200078e4808 */
[----:B------:R-:W-:Y:S06]  /*0f30*/  BRA `(.L_x_16) ;  /* 0x00000000000c7947 */ /* 0x000fec0003800000 */
.L_x_9:
[----:B------:R-:W0:Y:S01]  /*0f40*/  MUFU.RSQ R0, -QNAN ;  /* 0xffc0000000007908 */ /* 0x000e220000001400 */
[----:B------:R-:W-:Y:S05]  /*0f50*/  BRA `(.L_x_16) ;  /* 0x0000000000047947 */ /* 0x000fea0003800000 */
.L_x_8:
[----:B------:R-:W-:-:S07]  /*0f60*/  FADD.FTZ R0, R0, R3 ;  /* 0x0000000300007221 */ /* 0x000fce0000010000 */
.L_x_16:
[----:B------:R-:W-:Y:S05]  /*0f70*/  BSYNC.RECONVERGENT B1 ;  /* 0x0000000000017941 */ /* 0x000fea0003800200 */
.L_x_6:
[----:B------:R-:W-:-:S04]  /*0f80*/  IMAD.MOV.U32 R3, RZ, RZ, 0x0 ;  /* 0x00000000ff037424 */ /* 0x000fc800078e00ff */
[----:B0-----:R-:W-:Y:S05]  /*0f90*/  RET.REL.NODEC R2 `(_Z15transformKernelPfyyiif) ;  /* 0xfffffff002187950 */ /* 0x001fea0003c3ffff */
.L_x_17:
[----:B------:R-:W-:-:S00]  /*0fa0*/  BRA `(.L_x_17) ;  /* 0xfffffffc00fc7947 */ /* 0x000fc0000383ffff */
[----:B------:R-:W-:-:S00]  /*0fb0*/  NOP ;  /* 0x0000000000007918 */ /* 0x000fc00000000000 */
        /* <DEDUP_REMOVED lines=12> */
.L_x_19:


//--------------------- .nv.shared.reserved.0     --------------------------
	.section	.nv.shared.reserved.0,"aw",@nobits
	.weak		__nv_reservedSMEM_offset_0_alias
	.size		__nv_reservedSMEM_offset_0_alias, 0, 64
	.other		__nv_reservedSMEM_offset_0_alias,@"STO_CUDA_RESERVED_SHARED STV_DEFAULT"
__nv_reservedSMEM_offset_0_alias:
	.zero		0
	.zero		64


//--------------------- .nv.constant0._Z15transformKernelPfyyiif --------------------------
	.section	.nv.constant0._Z15transformKernelPfyyiif,"a",@progbits
	.sectionflags	@""
	.align	4
.nv.constant0._Z15transformKernelPfyyiif:
	.zero		932


//--------------------- SYMBOLS --------------------------

	.type		.nv.reservedSmem.offset0,@object
	.size		.nv.reservedSmem.offset0,0x4
